//
// Generated by NVIDIA NVVM Compiler
//
// Compiler Build ID: CL-36424714
// Cuda compilation tools, release 13.0, V13.0.88
// Based on NVVM 20.0.0
//

.version 9.0
.target sm_100
.address_size 64

	// .globl	_Z4flipPbS_S_Pi
.extern .func  (.param .b32 func_retval0) vprintf
(
	.param .b64 vprintf_param_0,
	.param .b64 vprintf_param_1
)
;
.global .align 1 .b8 $str[7] = {104, 105, 32, 37, 100, 10};

.visible .entry _Z4flipPbS_S_Pi(
	.param .u64 .ptr .align 1 _Z4flipPbS_S_Pi_param_0,
	.param .u64 .ptr .align 1 _Z4flipPbS_S_Pi_param_1,
	.param .u64 .ptr .align 1 _Z4flipPbS_S_Pi_param_2,
	.param .u64 .ptr .align 1 _Z4flipPbS_S_Pi_param_3
)
{
	.local .align 8 .b8 	__local_depot0[8];
	.reg .b64 	%SP;
	.reg .b64 	%SPL;
	.reg .b32 	%r<13>;
	.reg .b64 	%rd<19>;

	mov.u64 	%SPL, __local_depot0;
	cvta.local.u64 	%SP, %SPL;
	ld.param.u64 	%rd1, [_Z4flipPbS_S_Pi_param_0];
	ld.param.u64 	%rd2, [_Z4flipPbS_S_Pi_param_1];
	ld.param.u64 	%rd3, [_Z4flipPbS_S_Pi_param_2];
	ld.param.u64 	%rd4, [_Z4flipPbS_S_Pi_param_3];
	cvta.to.global.u64 	%rd5, %rd4;
	cvta.to.global.u64 	%rd6, %rd3;
	cvta.to.global.u64 	%rd7, %rd1;
	cvta.to.global.u64 	%rd8, %rd2;
	add.u64 	%rd9, %SP, 0;
	add.u64 	%rd10, %SPL, 0;
	mov.u32 	%r1, %ctaid.x;
	mov.u32 	%r2, %ntid.x;
	mov.u32 	%r3, %tid.x;
	mad.lo.s32 	%r4, %r1, %r2, %r3;
	cvt.s64.s32 	%rd11, %r4;
	add.s64 	%rd12, %rd8, %rd11;
	ld.global.s8 	%r5, [%rd12];
	st.local.u32 	[%rd10], %r5;
	mov.u64 	%rd13, $str;
	cvta.global.u64 	%rd14, %rd13;
	{ // callseq 0, 0
	.param .b64 param0;
	st.param.b64 	[param0], %rd14;
	.param .b64 param1;
	st.param.b64 	[param1], %rd9;
	.param .b32 retval0;
	call.uni (retval0), 
	vprintf, 
	(
	param0, 
	param1
	);
	ld.param.b32 	%r6, [retval0];
	} // callseq 0
	add.s64 	%rd15, %rd7, %rd11;
	ld.global.s8 	%r8, [%rd15];
	ld.global.s8 	%r9, [%rd12];
	add.s32 	%r10, %r9, %r8;
	add.s64 	%rd16, %rd6, %rd11;
	ld.global.s8 	%r11, [%rd16];
	add.s32 	%r12, %r10, %r11;
	mul.wide.s32 	%rd17, %r4, 4;
	add.s64 	%rd18, %rd5, %rd17;
	st.global.u32 	[%rd18], %r12;
	ret;

}


// ===== COMPILED SASS (sm_100) =====

	.target	sm_100

	.elftype	@"ET_EXEC"


//--------------------- .note.nv.tkinfo           --------------------------
	.section	.note.nv.tkinfo,"",@"SHT_NOTE"
	.sectionflags	@"SHF_NOTE_NV_TKINFO"
	.tkinfo
        /*0018*/ 	.word	0x00000002
        /*0030*/ 	.string	""
        /*0030*/ 	.string	"ptxas"
        /*0030*/ 	.string	"Cuda compilation tools, release 13.0, V13.0.88"
        /*0030*/ 	.string	"Build cuda_13.0.r13.0/compiler.36424714_0"
        /*0030*/ 	.string	"-arch sm_100 -m 64 "



//--------------------- .note.nv.cuinfo           --------------------------
	.section	.note.nv.cuinfo,"",@"SHT_NOTE"
	.sectionflags	@"SHF_NOTE_NV_CUINFO"
        /*0018*/ 	.short	0x0002
        /*001a*/ 	.short	0x0064
        /*001c*/ 	.short	0x0082
	.zero		2


//--------------------- .nv.info                  --------------------------
	.section	.nv.info,"",@"SHT_CUDA_INFO"
	.align	4


	//----- nvinfo : EIATTR_REGCOUNT
	.align		4
        /*0000*/ 	.byte	0x04, 0x2f
        /*0002*/ 	.short	(.L_2 - .L_1)
	.align		4
.L_1:
        /*0004*/ 	.word	index@(_Z4flipPbS_S_Pi)
        /*0008*/ 	.word	0x00000018


	//----- nvinfo : EIATTR_FRAME_SIZE
	.align		4
.L_2:
        /*000c*/ 	.byte	0x04, 0x11
        /*000e*/ 	.short	(.L_4 - .L_3)
	.align		4
.L_3:
        /*0010*/ 	.word	index@(_Z4flipPbS_S_Pi)
        /*0014*/ 	.word	0x00000008


	//----- nvinfo : EIATTR_MIN_STACK_SIZE
	.align		4
.L_4:
        /*0018*/ 	.byte	0x04, 0x12
        /*001a*/ 	.short	(.L_6 - .L_5)
	.align		4
.L_5:
        /*001c*/ 	.word	index@(_Z4flipPbS_S_Pi)
        /*0020*/ 	.word	0x00000008
.L_6:


//--------------------- .nv.compat                --------------------------
	.section	.nv.compat,"",@"SHT_CUDA_COMPAT_INFO"
	.align	4
        /*0000*/ 	.byte	0x02, 0x09, 0x00, 0x00, 0x02, 0x02, 0x01, 0x00, 0x02, 0x05, 0x05, 0x00, 0x03, 0x07, 0x01, 0x01
        /*0010*/ 	.byte	0x02, 0x03, 0x00, 0x00, 0x02, 0x06, 0x01, 0x00, 0x04, 0x0b, 0x08, 0x00, 0x09, 0x00, 0x00, 0x00
        /*0020*/ 	.byte	0x00, 0x00, 0x00, 0x00


//--------------------- .nv.info._Z4flipPbS_S_Pi  --------------------------
	.section	.nv.info._Z4flipPbS_S_Pi,"",@"SHT_CUDA_INFO"
	.sectionflags	@""
	.align	4


	//----- nvinfo : EIATTR_CUDA_API_VERSION
	.align		4
        /*0000*/ 	.byte	0x04, 0x37
        /*0002*/ 	.short	(.L_8 - .L_7)
.L_7:
        /*0004*/ 	.word	0x00000082


	//----- nvinfo : EIATTR_KPARAM_INFO
	.align		4
.L_8:
        /*0008*/ 	.byte	0x04, 0x17
        /*000a*/ 	.short	(.L_10 - .L_9)
.L_9:
        /*000c*/ 	.word	0x00000000
        /*0010*/ 	.short	0x0003
        /*0012*/ 	.short	0x0018
        /*0014*/ 	.byte	0x00, 0xf5, 0x21, 0x00


	//----- nvinfo : EIATTR_KPARAM_INFO
	.align		4
.L_10:
        /*0018*/ 	.byte	0x04, 0x17
        /*001a*/ 	.short	(.L_12 - .L_11)
.L_11:
        /*001c*/ 	.word	0x00000000
        /*0020*/ 	.short	0x0002
        /*0022*/ 	.short	0x0010
        /*0024*/ 	.byte	0x00, 0xf5, 0x21, 0x00


	//----- nvinfo : EIATTR_KPARAM_INFO
	.align		4
.L_12:
        /*0028*/ 	.byte	0x04, 0x17
        /*002a*/ 	.short	(.L_14 - .L_13)
.L_13:
        /*002c*/ 	.word	0x00000000
        /*0030*/ 	.short	0x0001
        /*0032*/ 	.short	0x0008
        /*0034*/ 	.byte	0x00, 0xf5, 0x21, 0x00


	//----- nvinfo : EIATTR_KPARAM_INFO
	.align		4
.L_14:
        /*0038*/ 	.byte	0x04, 0x17
        /*003a*/ 	.short	(.L_16 - .L_15)
.L_15:
        /*003c*/ 	.word	0x00000000
        /*0040*/ 	.short	0x0000
        /*0042*/ 	.short	0x0000
        /*0044*/ 	.byte	0x00, 0xf5, 0x21, 0x00


	//----- nvinfo : EIATTR_SPARSE_MMA_MASK
	.align		4
.L_16:
        /*0048*/ 	.byte	0x03, 0x50
        /*004a*/ 	.short	0x0000


	//----- nvinfo : EIATTR_MAXREG_COUNT
	.align		4
        /*004c*/ 	.byte	0x03, 0x1b
        /*004e*/ 	.short	0x00ff


	//----- nvinfo : EIATTR_EXTERNS
	.align		4
        /*0050*/ 	.byte	0x04, 0x0f
        /*0052*/ 	.short	(.L_18 - .L_17)


	//   ....[0]....
	.align		4
.L_17:
        /*0054*/ 	.word	index@(vprintf)


	//----- nvinfo : EIATTR_MERCURY_ISA_VERSION
	.align		4
.L_18:
        /*0058*/ 	.byte	0x03, 0x5f
        /*005a*/ 	.short	0x0101


	//----- nvinfo : EIATTR_VRC_CTA_INIT_COUNT
	.align		4
        /*005c*/ 	.byte	0x02, 0x4a
	.zero		1
	.zero		1


	//----- nvinfo : EIATTR_SYSCALL_OFFSETS
	.align		4
        /*0060*/ 	.byte	0x04, 0x46
        /*0062*/ 	.short	(.L_20 - .L_19)


	//   ....[0]....
.L_19:
        /*0064*/ 	.word	0x00000170


	//----- nvinfo : EIATTR_EXIT_INSTR_OFFSETS
	.align		4
.L_20:
        /*0068*/ 	.byte	0x04, 0x1c
        /*006a*/ 	.short	(.L_22 - .L_21)


	//   ....[0]....
.L_21:
        /*006c*/ 	.word	0x00000250


	//----- nvinfo : EIATTR_CBANK_PARAM_SIZE
	.align		4
.L_22:
        /*0070*/ 	.byte	0x03, 0x19
        /*0072*/ 	.short	0x0020


	//----- nvinfo : EIATTR_PARAM_CBANK
	.align		4
        /*0074*/ 	.byte	0x04, 0x0a
        /*0076*/ 	.short	(.L_24 - .L_23)
	.align		4
.L_23:
        /*0078*/ 	.word	index@(.nv.constant0._Z4flipPbS_S_Pi)
        /*007c*/ 	.short	0x0380
        /*007e*/ 	.short	0x0020


	//----- nvinfo : EIATTR_SW_WAR
	.align		4
.L_24:
        /*0080*/ 	.byte	0x04, 0x36
        /*0082*/ 	.short	(.L_26 - .L_25)
.L_25:
        /*0084*/ 	.word	0x00000008
.L_26:


//--------------------- .nv.callgraph             --------------------------
	.section	.nv.callgraph,"",@"SHT_CUDA_CALLGRAPH"
	.align	4
	.sectionentsize	8
	.align		4
        /*0000*/ 	.word	0x00000000
	.align		4
        /*0004*/ 	.word	0xffffffff
	.align		4
        /*0008*/ 	.word	index@(_Z4flipPbS_S_Pi)
	.align		4
        /*000c*/ 	.word	index@(vprintf)
	.align		4
        /*0010*/ 	.word	0x00000000
	.align		4
        /*0014*/ 	.word	0xfffffffe
	.align		4
        /*0018*/ 	.word	0x00000000
	.align		4
        /*001c*/ 	.word	0xfffffffd
	.align		4
        /*0020*/ 	.word	0x00000000
	.align		4
        /*0024*/ 	.word	0xfffffffc


//--------------------- .nv.constant4             --------------------------
	.section	.nv.constant4,"a",@progbits
	.align	8
	.align		8
.nv.constant4:
        /*0000*/ 	.dword	vprintf
	.align		8
        /*0008*/ 	.dword	$str


//--------------------- .text._Z4flipPbS_S_Pi     --------------------------
	.section	.text._Z4flipPbS_S_Pi,"ax",@progbits
	.align	128
        .global         _Z4flipPbS_S_Pi
        .type           _Z4flipPbS_S_Pi,@function
        .size           _Z4flipPbS_S_Pi,(.L_x_2 - _Z4flipPbS_S_Pi)
        .other          _Z4flipPbS_S_Pi,@"STO_CUDA_ENTRY STV_DEFAULT"
_Z4flipPbS_S_Pi:
.text._Z4flipPbS_S_Pi:
[----:B------:R-:W0:Y:S01]  /*0000*/  LDC R1, c[0x0][0x37c] ;  /* 0x0000df00ff017b82 */ /* 0x000e220000000800 */
[----:B------:R-:W1:Y:S01]  /*0010*/  S2R R3, SR_TID.X ;  /* 0x0000000000037919 */ /* 0x000e620000002100 */
[----:B------:R-:W2:Y:S06]  /*0020*/  LDCU UR5, c[0x0][0x2fc] ;  /* 0x00005f80ff0577ac */ /* 0x000eac0008000800 */
[----:B------:R-:W1:Y:S01]  /*0030*/  S2UR UR4, SR_CTAID.X ;  /* 0x00000000000479c3 */ /* 0x000e620000002500 */
[----:B0-----:R-:W-:Y:S01]  /*0040*/  VIADD R1, R1, 0xfffffff8 ;  /* 0xfffffff801017836 */ /* 0x001fe20000000000 */
[----:B------:R-:W0:Y:S01]  /*0050*/  LDCU.64 UR6, c[0x0][0x388] ;  /* 0x00007100ff0677ac */ /* 0x000e220008000a00 */
[----:B------:R-:W3:Y:S05]  /*0060*/  LDCU.64 UR36, c[0x0][0x358] ;  /* 0x00006b00ff2477ac */ /* 0x000eea0008000a00 */
[----:B------:R-:W1:Y:S02]  /*0070*/  LDC R18, c[0x0][0x360] ;  /* 0x0000d800ff127b82 */ /* 0x000e640000000800 */
[----:B-1----:R-:W-:-:S05]  /*0080*/  IMAD R18, R18, UR4, R3 ;  /* 0x0000000412127c24 */ /* 0x002fca000f8e0203 */
[----:B------:R-:W-:Y:S02]  /*0090*/  SHF.R.S32.HI R19, RZ, 0x1f, R18 ;  /* 0x0000001fff137819 */ /* 0x000fe40000011412 */
[----:B0-----:R-:W-:-:S04]  /*00a0*/  IADD3 R16, P0, PT, R18, UR6, RZ ;  /* 0x0000000612107c10 */ /* 0x001fc8000ff1e0ff */
[----:B------:R-:W-:Y:S02]  /*00b0*/  IADD3.X R17, PT, PT, R19, UR7, RZ, P0, !PT ;  /* 0x0000000713117c10 */ /* 0x000fe400087fe4ff */
[----:B------:R-:W-:Y:S01]  /*00c0*/  MOV R2, 0x0 ;  /* 0x0000000000027802 */ /* 0x000fe20000000f00 */
[----:B------:R-:W0:Y:S02]  /*00d0*/  LDCU UR4, c[0x0][0x2f8] ;  /* 0x00005f00ff0477ac */ /* 0x000e240008000800 */
[----:B---3--:R-:W3:Y:S01]  /*00e0*/  LDG.E.S8 R0, desc[UR36][R16.64] ;  /* 0x0000002410007981 */ /* 0x008ee2000c1e1300 */
[----:B------:R-:W1:Y:S02]  /*00f0*/  LDCU.64 UR6, c[0x4][0x8] ;  /* 0x01000100ff0677ac */ /* 0x000e640008000a00 */
[----:B------:R-:W4:Y:S01]  /*0100*/  LDC.64 R2, c[0x4][R2] ;  /* 0x0100000002027b82 */ /* 0x000f220000000a00 */
[----:B0-----:R-:W-:Y:S01]  /*0110*/  IADD3 R6, P0, PT, R1, UR4, RZ ;  /* 0x0000000401067c10 */ /* 0x001fe2000ff1e0ff */
[----:B-1----:R-:W-:-:S02]  /*0120*/  IMAD.U32 R4, RZ, RZ, UR6 ;  /* 0x00000006ff047e24 */ /* 0x002fc4000f8e00ff */
[----:B------:R-:W-:Y:S02]  /*0130*/  IMAD.U32 R5, RZ, RZ, UR7 ;  /* 0x00000007ff057e24 */ /* 0x000fe4000f8e00ff */
[----:B--2---:R-:W-:Y:S01]  /*0140*/  IMAD.X R7, RZ, RZ, UR5, P0 ;  /* 0x00000005ff077e24 */ /* 0x004fe200080e06ff */
[----:B---34-:R0:W-:Y:S07]  /*0150*/  STL [R1], R0 ;  /* 0x0000000001007387 */ /* 0x0181ee0000100800 */
[----:B------:R-:W-:-:S07]  /*0160*/  LEPC R20, `(.L_x_0) ;  /* 0x000000001014794e */ /* 0x000fce0000000000 */
[----:B0-----:R-:W-:Y:S05]  /*0170*/  CALL.ABS.NOINC R2 ;  /* 0x0000000002007343 */ /* 0x001fea0003c00000 */
.L_x_0:
[----:B------:R-:W0:Y:S01]  /*0180*/  LDCU.64 UR4, c[0x0][0x380] ;  /* 0x00007000ff0477ac */ /* 0x000e220008000a00 */
[----:B------:R-:W2:Y:S01]  /*0190*/  LDG.E.S8 R17, desc[UR36][R16.64] ;  /* 0x0000002410117981 */ /* 0x000ea2000c1e1300 */
[----:B------:R-:W1:Y:S01]  /*01a0*/  LDC.64 R6, c[0x0][0x398] ;  /* 0x0000e600ff067b82 */ /* 0x000e620000000a00 */
[----:B------:R-:W3:Y:S01]  /*01b0*/  LDCU.64 UR6, c[0x0][0x390] ;  /* 0x00007200ff0677ac */ /* 0x000ee20008000a00 */
[C---:B0-----:R-:W-:Y:S02]  /*01c0*/  IADD3 R2, P0, PT, R18.reuse, UR4, RZ ;  /* 0x0000000412027c10 */ /* 0x041fe4000ff1e0ff */
[----:B---3--:R-:W-:Y:S02]  /*01d0*/  IADD3 R4, P1, PT, R18, UR6, RZ ;  /* 0x0000000612047c10 */ /* 0x008fe4000ff3e0ff */
[C---:B------:R-:W-:Y:S02]  /*01e0*/  IADD3.X R3, PT, PT, R19.reuse, UR5, RZ, P0, !PT ;  /* 0x0000000513037c10 */ /* 0x040fe400087fe4ff */
[----:B------:R-:W-:-:S03]  /*01f0*/  IADD3.X R5, PT, PT, R19, UR7, RZ, P1, !PT ;  /* 0x0000000713057c10 */ /* 0x000fc60008ffe4ff */
[----:B------:R-:W2:Y:S04]  /*0200*/  LDG.E.S8 R2, desc[UR36][R2.64] ;  /* 0x0000002402027981 */ /* 0x000ea8000c1e1300 */
[----:B------:R-:W2:Y:S01]  /*0210*/  LDG.E.S8 R4, desc[UR36][R4.64] ;  /* 0x0000002404047981 */ /* 0x000ea2000c1e1300 */
[----:B-1----:R-:W-:Y:S01]  /*0220*/  IMAD.WIDE R18, R18, 0x4, R6 ;  /* 0x0000000412127825 */ /* 0x002fe200078e0206 */
[----:B--2---:R-:W-:-:S05]  /*0230*/  IADD3 R7, PT, PT, R4, R17, R2 ;  /* 0x0000001104077210 */ /* 0x004fca0007ffe002 */
[----:B------:R-:W-:Y:S01]  /*0240*/  STG.E desc[UR36][R18.64], R7 ;  /* 0x0000000712007986 */ /* 0x000fe2000c101924 */
[----:B------:R-:W-:Y:S05]  /*0250*/  EXIT ;  /* 0x000000000000794d */ /* 0x000fea0003800000 */
.L_x_1:
[----:B------:R-:W-:-:S00]  /*0260*/  BRA `(.L_x_1) ;  /* 0xfffffffc00fc7947 */ /* 0x000fc0000383ffff */
[----:B------:R-:W-:-:S00]  /*0270*/  NOP ;  /* 0x0000000000007918 */ /* 0x000fc00000000000 */
        /* <DEDUP_REMOVED lines=8> */
.L_x_2:


//--------------------- .nv.global.init           --------------------------
	.section	.nv.global.init,"aw",@progbits
.nv.global.init:
	.type		$str,@object
	.size		$str,(.L_0 - $str)
$str:
        /*0000*/ 	.byte	0x68, 0x69, 0x20, 0x25, 0x64, 0x0a, 0x00
.L_0:


//--------------------- .nv.shared.reserved.0     --------------------------
	.section	.nv.shared.reserved.0,"aw",@nobits
	.weak		__nv_reservedSMEM_offset_0_alias
	.size		__nv_reservedSMEM_offset_0_alias, 0, 64
	.other		__nv_reservedSMEM_offset_0_alias,@"STO_CUDA_RESERVED_SHARED STV_DEFAULT"
__nv_reservedSMEM_offset_0_alias:
	.zero		0
	.zero		64


//--------------------- .nv.constant0._Z4flipPbS_S_Pi --------------------------
	.section	.nv.constant0._Z4flipPbS_S_Pi,"a",@progbits
	.sectionflags	@""
	.align	4
.nv.constant0._Z4flipPbS_S_Pi:
	.zero		928


//--------------------- SYMBOLS --------------------------

	.type		.nv.reservedSmem.offset0,@object
	.size		.nv.reservedSmem.offset0,0x4
	.type		vprintf,@function
